	.headerflags	@"EF_CUDA_TEXMODE_UNIFIED EF_CUDA_64BIT_ADDRESS EF_CUDA_ACCELERATORS EF_CUDA_SM90 EF_CUDA_VIRTUAL_SM(EF_CUDA_SM90)"
	.elftype	@"ET_EXEC"


//--------------------- .nv.info                  --------------------------
	.section	.nv.info,"",@"SHT_CUDA_INFO"
	.align	4


	//----- nvinfo : EIATTR_REGCOUNT
	.align		4
        /*0000*/ 	.byte	0x04, 0x2f
        /*0002*/ 	.short	(.L_3 - .L_2)
	.align		4
.L_2:
        /*0004*/ 	.word	index@(triton_poi_fused__native_batch_norm_legit_no_training_relu_34)
        /*0008*/ 	.word	0x00000026


	//----- nvinfo : EIATTR_MIN_STACK_SIZE
	.align		4
.L_3:
        /*000c*/ 	.byte	0x04, 0x12
        /*000e*/ 	.short	(.L_5 - .L_4)
	.align		4
.L_4:
        /*0010*/ 	.word	index@(triton_poi_fused__native_batch_norm_legit_no_training_relu_34)
        /*0014*/ 	.word	0x00000000


	//----- nvinfo : EIATTR_FRAME_SIZE
	.align		4
.L_5:
        /*0018*/ 	.byte	0x04, 0x11
        /*001a*/ 	.short	(.L_7 - .L_6)
	.align		4
.L_6:
        /*001c*/ 	.word	index@(triton_poi_fused__native_batch_norm_legit_no_training_relu_34)
        /*0020*/ 	.word	0x00000000


	//----- nvinfo : EIATTR_MIN_STACK_SIZE
	.align		4
.L_7:
        /*0024*/ 	.byte	0x04, 0x12
        /*0026*/ 	.short	(.L_9 - .L_8)
	.align		4
.L_8:
        /*0028*/ 	.word	index@(triton_poi_fused__native_batch_norm_legit_no_training_relu_34)
        /*002c*/ 	.word	0x00000000
.L_9:


//--------------------- .nv.info.triton_poi_fused__native_batch_norm_legit_no_training_relu_34 --------------------------
	.section	.nv.info.triton_poi_fused__native_batch_norm_legit_no_training_relu_34,"",@"SHT_CUDA_INFO"
	.sectionflags	@""
	.align	4


	//----- nvinfo : EIATTR_CUDA_API_VERSION
	.align		4
        /*0000*/ 	.byte	0x04, 0x37
        /*0002*/ 	.short	(.L_11 - .L_10)
.L_10:
        /*0004*/ 	.word	0x0000007c


	//----- nvinfo : EIATTR_KPARAM_INFO
	.align		4
.L_11:
        /*0008*/ 	.byte	0x04, 0x17
        /*000a*/ 	.short	(.L_13 - .L_12)
.L_12:
        /*000c*/ 	.word	0x00000000
        /*0010*/ 	.short	0x0005
        /*0012*/ 	.short	0x0028
        /*0014*/ 	.byte	0x00, 0xf0, 0x11, 0x00


	//----- nvinfo : EIATTR_KPARAM_INFO
	.align		4
.L_13:
        /*0018*/ 	.byte	0x04, 0x17
        /*001a*/ 	.short	(.L_15 - .L_14)
.L_14:
        /*001c*/ 	.word	0x00000000
        /*0020*/ 	.short	0x0004
        /*0022*/ 	.short	0x0020
        /*0024*/ 	.byte	0x00, 0xf4, 0x21, 0x00


	//----- nvinfo : EIATTR_KPARAM_INFO
	.align		4
.L_15:
        /*0028*/ 	.byte	0x04, 0x17
        /*002a*/ 	.short	(.L_17 - .L_16)
.L_16:
        /*002c*/ 	.word	0x00000000
        /*0030*/ 	.short	0x0003
        /*0032*/ 	.short	0x0018
        /*0034*/ 	.byte	0x00, 0xf4, 0x21, 0x00


	//----- nvinfo : EIATTR_KPARAM_INFO
	.align		4
.L_17:
        /*0038*/ 	.byte	0x04, 0x17
        /*003a*/ 	.short	(.L_19 - .L_18)
.L_18:
        /*003c*/ 	.word	0x00000000
        /*0040*/ 	.short	0x0002
        /*0042*/ 	.short	0x0010
        /*0044*/ 	.byte	0x00, 0xf4, 0x21, 0x00


	//----- nvinfo : EIATTR_KPARAM_INFO
	.align		4
.L_19:
        /*0048*/ 	.byte	0x04, 0x17
        /*004a*/ 	.short	(.L_21 - .L_20)
.L_20:
        /*004c*/ 	.word	0x00000000
        /*0050*/ 	.short	0x0001
        /*0052*/ 	.short	0x0008
        /*0054*/ 	.byte	0x00, 0xf4, 0x21, 0x00


	//----- nvinfo : EIATTR_KPARAM_INFO
	.align		4
.L_21:
        /*0058*/ 	.byte	0x04, 0x17
        /*005a*/ 	.short	(.L_23 - .L_22)
.L_22:
        /*005c*/ 	.word	0x00000000
        /*0060*/ 	.short	0x0000
        /*0062*/ 	.short	0x0000
        /*0064*/ 	.byte	0x00, 0xf4, 0x21, 0x00


	//----- nvinfo : EIATTR_SPARSE_MMA_MASK
	.align		4
.L_23:
        /*0068*/ 	.byte	0x03, 0x50
        /*006a*/ 	.short	0x0000


	//----- nvinfo : EIATTR_MAXREG_COUNT
	.align		4
        /*006c*/ 	.byte	0x03, 0x1b
        /*006e*/ 	.short	0x00ff


	//----- nvinfo : EIATTR_EXIT_INSTR_OFFSETS
	.align		4
        /*0070*/ 	.byte	0x04, 0x1c
        /*0072*/ 	.short	(.L_25 - .L_24)


	//   ....[0]....
.L_24:
        /*0074*/ 	.word	0x00000b80


	//   ....[1]....
        /*0078*/ 	.word	0x00000ba0


	//----- nvinfo : EIATTR_REQNTID
	.align		4
.L_25:
        /*007c*/ 	.byte	0x04, 0x10
        /*007e*/ 	.short	(.L_27 - .L_26)
.L_26:
        /*0080*/ 	.word	0x00000080
        /*0084*/ 	.word	0x00000001
        /*0088*/ 	.word	0x00000001


	//----- nvinfo : EIATTR_CBANK_PARAM_SIZE
	.align		4
.L_27:
        /*008c*/ 	.byte	0x03, 0x19
        /*008e*/ 	.short	0x002c


	//----- nvinfo : EIATTR_PARAM_CBANK
	.align		4
        /*0090*/ 	.byte	0x04, 0x0a
        /*0092*/ 	.short	(.L_29 - .L_28)
	.align		4
.L_28:
        /*0094*/ 	.word	index@(.nv.constant0.triton_poi_fused__native_batch_norm_legit_no_training_relu_34)
        /*0098*/ 	.short	0x0210
        /*009a*/ 	.short	0x002c


	//----- nvinfo : EIATTR_SW_WAR
	.align		4
.L_29:
        /*009c*/ 	.byte	0x04, 0x36
        /*009e*/ 	.short	(.L_31 - .L_30)
.L_30:
        /*00a0*/ 	.word	0x00000008
.L_31:


//--------------------- .nv.callgraph             --------------------------
	.section	.nv.callgraph,"",@"SHT_CUDA_CALLGRAPH"
	.align	4
	.sectionentsize	8
	.align		4
        /*0000*/ 	.word	0x00000000
	.align		4
        /*0004*/ 	.word	0xffffffff
	.align		4
        /*0008*/ 	.word	0x00000000
	.align		4
        /*000c*/ 	.word	0xfffffffe
	.align		4
        /*0010*/ 	.word	0x00000000
	.align		4
        /*0014*/ 	.word	0xfffffffd
	.align		4
        /*0018*/ 	.word	0x00000000
	.align		4
        /*001c*/ 	.word	0xfffffffc


//--------------------- .nv.constant4             --------------------------
	.section	.nv.constant4,"a",@progbits
	.align	8
	.align		8
.nv.constant4:
        /*0000*/ 	.dword	_$_str
	.align		8
        /*0008*/ 	.dword	_$_str_$_2


//--------------------- .text.triton_poi_fused__native_batch_norm_legit_no_training_relu_34 --------------------------
	.section	.text.triton_poi_fused__native_batch_norm_legit_no_training_relu_34,"ax",@progbits
	.align	128
        .global         triton_poi_fused__native_batch_norm_legit_no_training_relu_34
        .type           triton_poi_fused__native_batch_norm_legit_no_training_relu_34,@function
        .size           triton_poi_fused__native_batch_norm_legit_no_training_relu_34,(.L_x_1 - triton_poi_fused__native_batch_norm_legit_no_training_relu_34)
        .other          triton_poi_fused__native_batch_norm_legit_no_training_relu_34,@"STO_CUDA_ENTRY STV_DEFAULT"
triton_poi_fused__native_batch_norm_legit_no_training_relu_34:
.text.triton_poi_fused__native_batch_norm_legit_no_training_relu_34:
[----:B------:R-:W0:Y:S02]  /*0000*/  LDC R1, c[0x0][0x28] ;  /* 0x00000a00ff017b82 */ /* 0x000e240000000800 */
[----:B------:R-:W1:Y:S01]  /*0010*/  S2R R0, SR_TID.X ;  /* 0x0000000000007919 */ /* 0x000e620000002100 */
[----:B------:R-:W2:Y:S01]  /*0020*/  LDC.64 R2, c[0x0][0x220] ;  /* 0x00008800ff027b82 */ /* 0x000ea20000000a00 */
[----:B------:R-:W-:Y:S02]  /*0030*/  CS2R R12, SRZ ;  /* 0x00000000000c7805 */ /* 0x000fe4000001ff00 */
[----:B------:R-:W-:Y:S01]  /*0040*/  CS2R R14, SRZ ;  /* 0x00000000000e7805 */ /* 0x000fe2000001ff00 */
[----:B------:R-:W3:Y:S01]  /*0050*/  S2R R7, SR_CTAID.X ;  /* 0x0000000000077919 */ /* 0x000ee20000002500 */
[----:B------:R-:W-:Y:S01]  /*0060*/  ULDC.64 UR4, c[0x0][0x208] ;  /* 0x0000820000047ab9 */ /* 0x000fe20000000a00 */
[----:B------:R-:W-:Y:S02]  /*0070*/  CS2R R16, SRZ ;  /* 0x0000000000107805 */ /* 0x000fe4000001ff00 */
[----:B------:R-:W-:Y:S01]  /*0080*/  CS2R R18, SRZ ;  /* 0x0000000000127805 */ /* 0x000fe2000001ff00 */
[----:B------:R-:W4:Y:S08]  /*0090*/  LDC.64 R26, c[0x0][0x210] ;  /* 0x00008400ff1a7b82 */ /* 0x000f300000000a00 */
[----:B------:R-:W5:Y:S01]  /*00a0*/  LDC.64 R32, c[0x0][0x218] ;  /* 0x00008600ff207b82 */ /* 0x000f620000000a00 */
[----:B-1----:R-:W-:-:S04]  /*00b0*/  SHF.L.U32 R0, R0, 0x2, RZ ;  /* 0x0000000200007819 */ /* 0x002fc800000006ff */
[----:B------:R-:W-:-:S04]  /*00c0*/  LOP3.LUT R0, R0, 0x1fc, RZ, 0xc0, !PT ;  /* 0x000001fc00007812 */ /* 0x000fc800078ec0ff */
[----:B---3--:R-:W-:-:S04]  /*00d0*/  LEA R7, R7, R0, 0xa ;  /* 0x0000000007077211 */ /* 0x008fc800078e50ff */
[C---:B------:R-:W-:Y:S01]  /*00e0*/  ISETP.GE.AND P1, PT, R7.reuse, 0x2d280, PT ;  /* 0x0002d2800700780c */ /* 0x040fe20003f26270 */
[----:B------:R-:W-:Y:S01]  /*00f0*/  IMAD.HI R0, R7, 0x66666667, RZ ;  /* 0x6666666707007827 */ /* 0x000fe200078e02ff */
[----:B------:R-:W-:-:S04]  /*0100*/  IADD3 R24, R7, 0x200, RZ ;  /* 0x0000020007187810 */ /* 0x000fc80007ffe0ff */
[----:B------:R-:W-:-:S04]  /*0110*/  SHF.R.U32.HI R5, RZ, 0x1f, R0 ;  /* 0x0000001fff057819 */ /* 0x000fc80000011600 */
[----:B------:R-:W-:Y:S01]  /*0120*/  LEA.HI.SX32 R22, R0, R5, 0x1a ;  /* 0x0000000500167211 */ /* 0x000fe200078fd2ff */
[----:B------:R-:W-:-:S04]  /*0130*/  IMAD.HI R0, R24, 0x66666667, RZ ;  /* 0x6666666718007827 */ /* 0x000fc800078e02ff */
[----:B------:R-:W-:-:S04]  /*0140*/  IMAD R22, R22, -0xa0, R7 ;  /* 0xffffff6016167824 */ /* 0x000fc800078e0207 */
[----:B--2---:R-:W-:-:S05]  /*0150*/  IMAD.WIDE R4, R22, 0x4, R2 ;  /* 0x0000000416047825 */ /* 0x004fca00078e0202 */
[----:B------:R1:W2:Y:S01]  /*0160*/  @!P1 LDG.E.EL.128 R12, desc[UR4][R4.64] ;  /* 0x00000004040c9981 */ /* 0x0002a2000c2e1d00 */
[----:B------:R-:W-:Y:S02]  /*0170*/  SHF.R.U32.HI R9, RZ, 0x1f, R0 ;  /* 0x0000001fff097819 */ /* 0x000fe40000011600 */
[----:B------:R-:W-:Y:S02]  /*0180*/  ISETP.GE.AND P0, PT, R24, 0x2d280, PT ;  /* 0x0002d2801800780c */ /* 0x000fe40003f06270 */
[----:B------:R-:W-:-:S05]  /*0190*/  LEA.HI.SX32 R9, R0, R9, 0x1a ;  /* 0x0000000900097211 */ /* 0x000fca00078fd2ff */
[----:B------:R-:W-:-:S04]  /*01a0*/  IMAD R24, R9, -0xa0, R24 ;  /* 0xffffff6009187824 */ /* 0x000fc800078e0218 */
[----:B------:R-:W-:-:S05]  /*01b0*/  IMAD.WIDE R2, R24, 0x4, R2 ;  /* 0x0000000418027825 */ /* 0x000fca00078e0202 */
[----:B------:R3:W3:Y:S01]  /*01c0*/  @!P0 LDG.E.EL.128 R16, desc[UR4][R2.64] ;  /* 0x0000000402108981 */ /* 0x0006e2000c2e1d00 */
[----:B------:R-:W-:Y:S01]  /*01d0*/  HFMA2.MMA R0, -RZ, RZ, 1.625, 0 ;  /* 0x3e800000ff007435 */ /* 0x000fe200000001ff */
[----:B----4-:R-:W-:Y:S01]  /*01e0*/  IMAD.WIDE R26, R7, 0x4, R26 ;  /* 0x00000004071a7825 */ /* 0x010fe200078e021a */
[----:B-1----:R-:W-:Y:S02]  /*01f0*/  CS2R R4, SRZ ;  /* 0x0000000000047805 */ /* 0x002fe4000001ff00 */
[----:B------:R-:W-:Y:S02]  /*0200*/  CS2R R6, SRZ ;  /* 0x0000000000067805 */ /* 0x000fe4000001ff00 */
[----:B------:R-:W-:Y:S01]  /*0210*/  CS2R R8, SRZ ;  /* 0x0000000000087805 */ /* 0x000fe2000001ff00 */
[----:B-----5:R-:W-:Y:S01]  /*0220*/  IMAD.WIDE R20, R24, 0x4, R32 ;  /* 0x0000000418147825 */ /* 0x020fe200078e0220 */
[----:B------:R-:W-:-:S04]  /*0230*/  CS2R R10, SRZ ;  /* 0x00000000000a7805 */ /* 0x000fc8000001ff00 */
[----:B------:R1:W4:Y:S04]  /*0240*/  @!P0 LDG.E.EL.128 R4, desc[UR4][R20.64] ;  /* 0x0000000414048981 */ /* 0x000328000c2e1d00 */
[----:B------:R-:W4:Y:S01]  /*0250*/  @!P0 LDG.E.128 R8, desc[UR4][R26.64+0x800] ;  /* 0x000800041a088981 */ /* 0x000f22000c1e1d00 */
[----:B------:R-:W-:-:S04]  /*0260*/  IMAD.WIDE R32, R22, 0x4, R32 ;  /* 0x0000000416207825 */ /* 0x000fc800078e0220 */
[----:B--2---:R-:W-:Y:S01]  /*0270*/  FADD R12, R12, 0.0010000000474974513054 ;  /* 0x3a83126f0c0c7421 */ /* 0x004fe20000000000 */
[----:B---3--:R-:W-:Y:S01]  /*0280*/  FADD R3, R13, 0.0010000000474974513054 ;  /* 0x3a83126f0d037421 */ /* 0x008fe20000000000 */
[----:B------:R-:W-:Y:S01]  /*0290*/  FADD R13, R14, 0.0010000000474974513054 ;  /* 0x3a83126f0e0d7421 */ /* 0x000fe20000000000 */
[----:B------:R-:W-:Y:S01]  /*02a0*/  FADD R14, R15, 0.0010000000474974513054 ;  /* 0x3a83126f0f0e7421 */ /* 0x000fe20000000000 */
[----:B------:R-:W2:Y:S08]  /*02b0*/  MUFU.SQRT R2, R12 ;  /* 0x0000000c00027308 */ /* 0x000eb00000002000 */
[----:B------:R-:W3:Y:S01]  /*02c0*/  MUFU.SQRT R13, R13 ;  /* 0x0000000d000d7308 */ /* 0x000ee20000002000 */
[----:B--2---:R-:W-:-:S07]  /*02d0*/  FSETP.GT.AND P5, PT, R2, 8.50705917302346158658e+37, PT ;  /* 0x7e8000000200780b */ /* 0x004fce0003fa4000 */
[----:B------:R-:W2:Y:S01]  /*02e0*/  MUFU.SQRT R3, R3 ;  /* 0x0000000300037308 */ /* 0x000ea20000002000 */
[----:B------:R-:W-:Y:S01]  /*02f0*/  FADD R16, R16, 0.0010000000474974513054 ;  /* 0x3a83126f10107421 */ /* 0x000fe20000000000 */
[----:B------:R-:W-:Y:S01]  /*0300*/  FSETP.GEU.AND P2, PT, R2, 1.175494350822287508e-38, PT ;  /* 0x008000000200780b */ /* 0x000fe20003f4e000 */
[----:B------:R-:W-:Y:S01]  /*0310*/  FADD R17, R17, 0.0010000000474974513054 ;  /* 0x3a83126f11117421 */ /* 0x000fe20000000000 */
[----:B-1----:R-:W-:Y:S01]  /*0320*/  FSEL R20, R0, 1, P5 ;  /* 0x3f80000000147808 */ /* 0x002fe20002800000 */
[----:B------:R-:W-:Y:S01]  /*0330*/  FADD R18, R18, 0.0010000000474974513054 ;  /* 0x3a83126f12127421 */ /* 0x000fe20000000000 */
[----:B------:R-:W-:Y:S01]  /*0340*/  FADD R19, R19, 0.0010000000474974513054 ;  /* 0x3a83126f13137421 */ /* 0x000fe20000000000 */
[C---:B---3--:R-:W-:Y:S01]  /*0350*/  FSETP.GT.AND P6, PT, R13.reuse, 8.50705917302346158658e+37, PT ;  /* 0x7e8000000d00780b */ /* 0x048fe20003fc4000 */
[----:B------:R-:W1:Y:S03]  /*0360*/  MUFU.SQRT R14, R14 ;  /* 0x0000000e000e7308 */ /* 0x000e660000002000 */
[----:B------:R-:W-:Y:S01]  /*0370*/  FSEL R21, R0, 1, P6 ;  /* 0x3f80000000157808 */ /* 0x000fe20003000000 */
[----:B------:R-:W-:Y:S01]  /*0380*/  @P5 FMUL R2, R2, 0.25 ;  /* 0x3e80000002025820 */ /* 0x000fe20000400000 */
[----:B------:R-:W-:Y:S01]  /*0390*/  FSETP.GEU.AND P5, PT, R13, 1.175494350822287508e-38, PT ;  /* 0x008000000d00780b */ /* 0x000fe20003fae000 */
[----:B----4-:R-:W-:Y:S01]  /*03a0*/  FADD R7, -R7, R11 ;  /* 0x0000000b07077221 */ /* 0x010fe20000000100 */
[C---:B--2---:R-:W-:Y:S01]  /*03b0*/  FSETP.GT.AND P3, PT, R3.reuse, 8.50705917302346158658e+37, PT ;  /* 0x7e8000000300780b */ /* 0x044fe20003f64000 */
[----:B------:R-:W2:Y:S01]  /*03c0*/  MUFU.SQRT R15, R16 ;  /* 0x00000010000f7308 */ /* 0x000ea20000002000 */
[----:B------:R-:W-:Y:S01]  /*03d0*/  FSETP.GEU.AND P4, PT, R3, 1.175494350822287508e-38, PT ;  /* 0x008000000300780b */ /* 0x000fe20003f8e000 */
[----:B------:R-:W-:Y:S01]  /*03e0*/  @!P2 FMUL R2, R2, 16777216 ;  /* 0x4b8000000202a820 */ /* 0x000fe20000400000 */
[----:B------:R-:W-:Y:S01]  /*03f0*/  @!P2 FMUL R20, R20, 16777216 ;  /* 0x4b8000001414a820 */ /* 0x000fe20000400000 */
[----:B------:R-:W-:Y:S01]  /*0400*/  @P6 FMUL R13, R13, 0.25 ;  /* 0x3e8000000d0d6820 */ /* 0x000fe20000400000 */
[----:B-1----:R-:W-:-:S03]  /*0410*/  FSETP.GT.AND P2, PT, R14, 8.50705917302346158658e+37, PT ;  /* 0x7e8000000e00780b */ /* 0x002fc60003f44000 */
[----:B------:R1:W3:Y:S02]  /*0420*/  MUFU.SQRT R12, R17 ;  /* 0x00000011000c7308 */ /* 0x0002e40000002000 */
[----:B------:R-:W-:Y:S01]  /*0430*/  @!P5 FMUL R13, R13, 16777216 ;  /* 0x4b8000000d0dd820 */ /* 0x000fe20000400000 */
[----:B------:R-:W-:Y:S01]  /*0440*/  @!P5 FMUL R21, R21, 16777216 ;  /* 0x4b8000001515d820 */ /* 0x000fe20000400000 */
[----:B------:R-:W-:Y:S01]  /*0450*/  @P3 FMUL R3, R3, 0.25 ;  /* 0x3e80000003033820 */ /* 0x000fe20000400000 */
[C---:B------:R-:W-:Y:S02]  /*0460*/  FSEL R29, R0.reuse, 1, P2 ;  /* 0x3f800000001d7808 */ /* 0x040fe40001000000 */
[----:B--2---:R-:W-:Y:S01]  /*0470*/  FSETP.GT.AND P5, PT, R15, 8.50705917302346158658e+37, PT ;  /* 0x7e8000000f00780b */ /* 0x004fe20003fa4000 */
[----:B------:R-:W2:Y:S01]  /*0480*/  MUFU.SQRT R23, R18 ;  /* 0x0000001200177308 */ /* 0x000ea20000002000 */
[----:B-1----:R-:W-:Y:S01]  /*0490*/  FSEL R17, R0, 1, P3 ;  /* 0x3f80000000117808 */ /* 0x002fe20001800000 */
[----:B------:R-:W-:Y:S01]  /*04a0*/  @!P4 FMUL R3, R3, 16777216 ;  /* 0x4b8000000303c820 */ /* 0x000fe20000400000 */
[C---:B------:R-:W-:Y:S01]  /*04b0*/  FSETP.GEU.AND P3, PT, R14.reuse, 1.175494350822287508e-38, PT ;  /* 0x008000000e00780b */ /* 0x040fe20003f6e000 */
[----:B------:R-:W-:-:S02]  /*04c0*/  @P2 FMUL R14, R14, 0.25 ;  /* 0x3e8000000e0e2820 */ /* 0x000fc40000400000 */
[----:B------:R-:W-:Y:S01]  /*04d0*/  @!P4 FMUL R17, R17, 16777216 ;  /* 0x4b8000001111c820 */ /* 0x000fe20000400000 */
[C---:B------:R-:W-:Y:S01]  /*04e0*/  FSETP.GEU.AND P4, PT, R15.reuse, 1.175494350822287508e-38, PT ;  /* 0x008000000f00780b */ /* 0x040fe20003f8e000 */
[----:B------:R-:W1:Y:S01]  /*04f0*/  MUFU.RCP R28, R13 ;  /* 0x0000000d001c7308 */ /* 0x000e620000001000 */
[C---:B---3--:R-:W-:Y:S02]  /*0500*/  FSETP.GT.AND P6, PT, R12.reuse, 8.50705917302346158658e+37, PT ;  /* 0x7e8000000c00780b */ /* 0x048fe40003fc4000 */
[----:B------:R-:W-:Y:S01]  /*0510*/  FSETP.GEU.AND P2, PT, R12, 1.175494350822287508e-38, PT ;  /* 0x008000000c00780b */ /* 0x000fe20003f4e000 */
[----:B------:R-:W-:-:S04]  /*0520*/  @P5 FMUL R15, R15, 0.25 ;  /* 0x3e8000000f0f5820 */ /* 0x000fc80000400000 */
[----:B------:R-:W3:Y:S01]  /*0530*/  MUFU.SQRT R13, R19 ;  /* 0x00000013000d7308 */ /* 0x000ee20000002000 */
[----:B------:R-:W-:Y:S01]  /*0540*/  @!P3 FMUL R14, R14, 16777216 ;  /* 0x4b8000000e0eb820 */ /* 0x000fe20000400000 */
[----:B------:R-:W-:Y:S01]  /*0550*/  @!P3 FMUL R29, R29, 16777216 ;  /* 0x4b8000001d1db820 */ /* 0x000fe20000400000 */
[----:B--2---:R-:W-:Y:S01]  /*0560*/  FSETP.GT.AND P3, PT, R23, 8.50705917302346158658e+37, PT ;  /* 0x7e8000001700780b */ /* 0x004fe20003f64000 */
[----:B------:R-:W-:Y:S02]  /*0570*/  @!P4 FMUL R15, R15, 16777216 ;  /* 0x4b8000000f0fc820 */ /* 0x000fe40000400000 */
[----:B------:R-:W-:Y:S01]  /*0580*/  @P6 FMUL R12, R12, 0.25 ;  /* 0x3e8000000c0c6820 */ /* 0x000fe20000400000 */
[----:B-1----:R-:W-:Y:S01]  /*0590*/  FMUL R28, R28, R21 ;  /* 0x000000151c1c7220 */ /* 0x002fe20000400000 */
[----:B------:R1:W2:Y:S02]  /*05a0*/  MUFU.RCP R25, R2 ;  /* 0x0000000200197308 */ /* 0x0002a40000001000 */
[----:B------:R-:W-:-:S06]  /*05b0*/  @!P2 FMUL R12, R12, 16777216 ;  /* 0x4b8000000c0ca820 */ /* 0x000fcc0000400000 */
[----:B------:R4:W5:Y:S01]  /*05c0*/  MUFU.RCP R30, R3 ;  /* 0x00000003001e7308 */ /* 0x0009620000001000 */
[----:B-1----:R-:W-:Y:S02]  /*05d0*/  FSEL R2, R0, 1, P5 ;  /* 0x3f80000000027808 */ /* 0x002fe40002800000 */
[C---:B------:R-:W-:Y:S01]  /*05e0*/  FSETP.GEU.AND P5, PT, R23.reuse, 1.175494350822287508e-38, PT ;  /* 0x008000001700780b */ /* 0x040fe20003fae000 */
[----:B------:R-:W-:Y:S02]  /*05f0*/  @P3 FMUL R23, R23, 0.25 ;  /* 0x3e80000017173820 */ /* 0x000fe40000400000 */
[----:B------:R-:W-:Y:S01]  /*0600*/  @!P4 FMUL R2, R2, 16777216 ;  /* 0x4b8000000202c820 */ /* 0x000fe20000400000 */
[----:B---3--:R-:W-:Y:S01]  /*0610*/  FSETP.GT.AND P4, PT, R13, 8.50705917302346158658e+37, PT ;  /* 0x7e8000000d00780b */ /* 0x008fe20003f84000 */
[----:B------:R-:W1:Y:S01]  /*0620*/  MUFU.RCP R14, R14 ;  /* 0x0000000e000e7308 */ /* 0x000e620000001000 */
[----:B----4-:R-:W-:Y:S01]  /*0630*/  FSEL R3, R0, 1, P6 ;  /* 0x3f80000000037808 */ /* 0x010fe20003000000 */
[----:B--2---:R-:W-:Y:S01]  /*0640*/  FMUL R25, R25, R20 ;  /* 0x0000001419197220 */ /* 0x004fe20000400000 */
[----:B------:R-:W-:-:S03]  /*0650*/  FSETP.GEU.AND P6, PT, R13, 1.175494350822287508e-38, PT ;  /* 0x008000000d00780b */ /* 0x000fc60003fce000 */
[----:B------:R-:W-:Y:S01]  /*0660*/  @!P2 FMUL R3, R3, 16777216 ;  /* 0x4b8000000303a820 */ /* 0x000fe20000400000 */
[----:B-----5:R-:W-:Y:S01]  /*0670*/  FMUL R30, R30, R17 ;  /* 0x000000111e1e7220 */ /* 0x020fe20000400000 */
[----:B------:R-:W2:Y:S01]  /*0680*/  MUFU.RCP R15, R15 ;  /* 0x0000000f000f7308 */ /* 0x000ea20000001000 */
[----:B------:R-:W-:-:S03]  /*0690*/  @!P5 FMUL R23, R23, 16777216 ;  /* 0x4b8000001717d820 */ /* 0x000fc60000400000 */
[----:B------:R-:W-:Y:S01]  /*06a0*/  @P4 FMUL R13, R13, 0.25 ;  /* 0x3e8000000d0d4820 */ /* 0x000fe20000400000 */
[----:B-1----:R-:W-:-:S03]  /*06b0*/  FMUL R29, R14, R29 ;  /* 0x0000001d0e1d7220 */ /* 0x002fc60000400000 */
[----:B------:R-:W-:Y:S01]  /*06c0*/  @!P6 FMUL R13, R13, 16777216 ;  /* 0x4b8000000d0de820 */ /* 0x000fe20000400000 */
[----:B------:R-:W1:Y:S01]  /*06d0*/  MUFU.RCP R12, R12 ;  /* 0x0000000c000c7308 */ /* 0x000e620000001000 */
[C---:B------:R-:W-:Y:S01]  /*06e0*/  FSEL R14, R0.reuse, 1, P3 ;  /* 0x3f800000000e7808 */ /* 0x040fe20001800000 */
[----:B--2---:R-:W-:Y:S01]  /*06f0*/  FMUL R2, R15, R2 ;  /* 0x000000020f027220 */ /* 0x004fe20000400000 */
[----:B------:R-:W-:-:S05]  /*0700*/  FSEL R15, R0, 1, P4 ;  /* 0x3f800000000f7808 */ /* 0x000fca0002000000 */
[----:B------:R-:W2:Y:S01]  /*0710*/  MUFU.RCP R23, R23 ;  /* 0x0000001700177308 */ /* 0x000ea20000001000 */
[----:B------:R-:W-:Y:S01]  /*0720*/  @!P5 FMUL R14, R14, 16777216 ;  /* 0x4b8000000e0ed820 */ /* 0x000fe20000400000 */
[----:B------:R-:W-:Y:S01]  /*0730*/  @!P6 FMUL R15, R15, 16777216 ;  /* 0x4b8000000f0fe820 */ /* 0x000fe20000400000 */
[----:B------:R-:W-:Y:S02]  /*0740*/  CS2R R16, SRZ ;  /* 0x0000000000107805 */ /* 0x000fe4000001ff00 */
[----:B------:R-:W-:Y:S01]  /*0750*/  CS2R R18, SRZ ;  /* 0x0000000000127805 */ /* 0x000fe2000001ff00 */
[----:B-1----:R-:W-:Y:S02]  /*0760*/  FMUL R0, R12, R3 ;  /* 0x000000030c007220 */ /* 0x002fe40000400000 */
[----:B------:R1:W3:Y:S01]  /*0770*/  MUFU.RCP R20, R13 ;  /* 0x0000000d00147308 */ /* 0x0002e20000001000 */
[----:B------:R-:W-:Y:S02]  /*0780*/  FADD R3, -R4, R8 ;  /* 0x0000000804037221 */ /* 0x000fe40000000100 */
[----:B------:R-:W4:Y:S01]  /*0790*/  @!P1 LDG.E.128 R16, desc[UR4][R26.64] ;  /* 0x000000041a109981 */ /* 0x000f22000c1e1d00 */
[----:B--2---:R-:W-:Y:S01]  /*07a0*/  FMUL R23, R23, R14 ;  /* 0x0000000e17177220 */ /* 0x004fe20000400000 */
[----:B-1----:R-:W-:Y:S01]  /*07b0*/  CS2R R12, SRZ ;  /* 0x00000000000c7805 */ /* 0x002fe2000001ff00 */
[----:B---3--:R-:W-:Y:S01]  /*07c0*/  FMUL R20, R20, R15 ;  /* 0x0000000f14147220 */ /* 0x008fe20000400000 */
[----:B------:R-:W-:-:S06]  /*07d0*/  CS2R R14, SRZ ;  /* 0x00000000000e7805 */ /* 0x000fcc000001ff00 */
[----:B------:R1:W4:Y:S01]  /*07e0*/  @!P1 LDG.E.EL.128 R12, desc[UR4][R32.64] ;  /* 0x00000004200c9981 */ /* 0x000322000c2e1d00 */
[----:B------:R-:W-:Y:S01]  /*07f0*/  FADD R21, -R5, R9 ;  /* 0x0000000905157221 */ /* 0x000fe20000000100 */
[----:B------:R-:W-:Y:S01]  /*0800*/  FADD R6, -R6, R10 ;  /* 0x0000000a06067221 */ /* 0x000fe20000000100 */
[----:B------:R-:W2:Y:S08]  /*0810*/  LDC.64 R8, c[0x0][0x228] ;  /* 0x00008a00ff087b82 */ /* 0x000eb00000000a00 */
[----:B------:R-:W3:Y:S01]  /*0820*/  LDC.64 R10, c[0x0][0x230] ;  /* 0x00008c00ff0a7b82 */ /* 0x000ee20000000a00 */
[----:B------:R-:W-:Y:S01]  /*0830*/  FMUL R20, R20, R7 ;  /* 0x0000000714147220 */ /* 0x000fe20000400000 */
[----:B------:R-:W-:Y:S01]  /*0840*/  FMUL R23, R23, R6 ;  /* 0x0000000617177220 */ /* 0x000fe20000400000 */
[----:B------:R-:W-:Y:S01]  /*0850*/  CS2R R6, SRZ ;  /* 0x0000000000067805 */ /* 0x000fe2000001ff00 */
[----:B---3--:R-:W-:-:S04]  /*0860*/  IMAD.WIDE R34, R22, 0x4, R10 ;  /* 0x0000000416227825 */ /* 0x008fc800078e020a */
[----:B-1----:R-:W-:Y:S01]  /*0870*/  IMAD.WIDE R32, R24, 0x4, R10 ;  /* 0x0000000418207825 */ /* 0x002fe200078e020a */
[----:B------:R-:W-:-:S03]  /*0880*/  CS2R R10, SRZ ;  /* 0x00000000000a7805 */ /* 0x000fc6000001ff00 */
[----:B----4-:R-:W-:Y:S01]  /*0890*/  FADD R4, -R15, R19 ;  /* 0x000000130f047221 */ /* 0x010fe20000000100 */
[----:B------:R-:W-:Y:S01]  /*08a0*/  FADD R5, -R14, R18 ;  /* 0x000000120e057221 */ /* 0x000fe20000000100 */
[----:B------:R-:W-:Y:S01]  /*08b0*/  FADD R17, -R13, R17 ;  /* 0x000000110d117221 */ /* 0x000fe20000000100 */
[----:B------:R-:W-:Y:S01]  /*08c0*/  FADD R12, -R12, R16 ;  /* 0x000000100c0c7221 */ /* 0x000fe20000000100 */
[----:B------:R-:W-:Y:S01]  /*08d0*/  FMUL R16, R29, R4 ;  /* 0x000000041d107220 */ /* 0x000fe20000400000 */
[----:B------:R-:W-:Y:S01]  /*08e0*/  FMUL R13, R28, R5 ;  /* 0x000000051c0d7220 */ /* 0x000fe20000400000 */
[----:B--2---:R-:W-:Y:S01]  /*08f0*/  IMAD.WIDE R18, R22, 0x4, R8 ;  /* 0x0000000416127825 */ /* 0x004fe200078e0208 */
[----:B------:R-:W-:-:S03]  /*0900*/  CS2R R4, SRZ ;  /* 0x0000000000047805 */ /* 0x000fc6000001ff00 */
[----:B------:R-:W-:Y:S01]  /*0910*/  IMAD.WIDE R28, R24, 0x4, R8 ;  /* 0x00000004181c7825 */ /* 0x000fe200078e0208 */
[----:B------:R-:W-:Y:S02]  /*0920*/  CS2R R8, SRZ ;  /* 0x0000000000087805 */ /* 0x000fe4000001ff00 */
[----:B------:R1:W2:Y:S04]  /*0930*/  @!P1 LDG.E.EL.128 R4, desc[UR4][R18.64] ;  /* 0x0000000412049981 */ /* 0x0002a8000c2e1d00 */
[----:B------:R-:W2:Y:S01]  /*0940*/  @!P1 LDG.E.EL.128 R8, desc[UR4][R34.64] ;  /* 0x0000000422089981 */ /* 0x000ea2000c2e1d00 */
[----:B------:R-:W-:Y:S01]  /*0950*/  FMUL R30, R30, R17 ;  /* 0x000000111e1e7220 */ /* 0x000fe20000400000 */
[----:B------:R-:W-:Y:S01]  /*0960*/  FMUL R25, R25, R12 ;  /* 0x0000000c19197220 */ /* 0x000fe20000400000 */
[----:B------:R-:W-:-:S02]  /*0970*/  CS2R R14, SRZ ;  /* 0x00000000000e7805 */ /* 0x000fc4000001ff00 */
[----:B-1----:R-:W-:Y:S01]  /*0980*/  CS2R R18, SRZ ;  /* 0x0000000000127805 */ /* 0x002fe2000001ff00 */
[----:B--2---:R-:W-:Y:S01]  /*0990*/  FFMA R6, R13, R6, R10 ;  /* 0x000000060d067223 */ /* 0x004fe2000000000a */
[----:B------:R-:W-:Y:S01]  /*09a0*/  FFMA R7, R16, R7, R11 ;  /* 0x0000000710077223 */ /* 0x000fe2000000000b */
[----:B------:R-:W-:Y:S02]  /*09b0*/  CS2R R12, SRZ ;  /* 0x00000000000c7805 */ /* 0x000fe4000001ff00 */
[----:B------:R-:W-:-:S04]  /*09c0*/  CS2R R16, SRZ ;  /* 0x0000000000107805 */ /* 0x000fc8000001ff00 */
[----:B------:R-:W2:Y:S04]  /*09d0*/  @!P0 LDG.E.EL.128 R12, desc[UR4][R28.64] ;  /* 0x000000041c0c8981 */ /* 0x000ea8000c2e1d00 */
[----:B------:R-:W2:Y:S01]  /*09e0*/  @!P0 LDG.E.EL.128 R16, desc[UR4][R32.64] ;  /* 0x0000000420108981 */ /* 0x000ea2000c2e1d00 */
[----:B------:R-:W-:Y:S01]  /*09f0*/  FFMA R5, R30, R5, R9 ;  /* 0x000000051e057223 */ /* 0x000fe20000000009 */
[----:B------:R-:W-:Y:S01]  /*0a00*/  FFMA R4, R25, R4, R8 ;  /* 0x0000000419047223 */ /* 0x000fe20000000008 */
[----:B------:R-:W-:Y:S01]  /*0a10*/  FSETP.GEU.AND P2, PT, R7, RZ, PT ;  /* 0x000000ff0700720b */ /* 0x000fe20003f4e000 */
[----:B------:R-:W-:Y:S01]  /*0a20*/  FMUL R0, R0, R21 ;  /* 0x0000001500007220 */ /* 0x000fe20000400000 */
[----:B------:R-:W-:Y:S01]  /*0a30*/  FSETP.GEU.AND P3, PT, R6, RZ, PT ;  /* 0x000000ff0600720b */ /* 0x000fe20003f6e000 */
[----:B------:R-:W-:Y:S01]  /*0a40*/  FMUL R3, R2, R3 ;  /* 0x0000000302037220 */ /* 0x000fe20000400000 */
[----:B------:R-:W-:-:S02]  /*0a50*/  FSETP.GEU.AND P4, PT, R5, RZ, PT ;  /* 0x000000ff0500720b */ /* 0x000fc40003f8e000 */
[----:B------:R-:W-:Y:S02]  /*0a60*/  FSETP.GEU.AND P5, PT, R4, RZ, PT ;  /* 0x000000ff0400720b */ /* 0x000fe40003fae000 */
[----:B------:R-:W-:Y:S02]  /*0a70*/  SEL R7, R7, RZ, P2 ;  /* 0x000000ff07077207 */ /* 0x000fe40001000000 */
[----:B------:R-:W-:Y:S02]  /*0a80*/  SEL R6, R6, RZ, P3 ;  /* 0x000000ff06067207 */ /* 0x000fe40001800000 */
[----:B------:R-:W-:Y:S02]  /*0a90*/  SEL R5, R5, RZ, P4 ;  /* 0x000000ff05057207 */ /* 0x000fe40002000000 */
[----:B------:R-:W-:-:S05]  /*0aa0*/  SEL R4, R4, RZ, P5 ;  /* 0x000000ff04047207 */ /* 0x000fca0002800000 */
[----:B------:R1:W-:Y:S01]  /*0ab0*/  @!P1 STG.E.128 desc[UR4][R26.64], R4 ;  /* 0x000000041a009986 */ /* 0x0003e2000c101d04 */
[----:B--2---:R-:W-:Y:S01]  /*0ac0*/  FFMA R15, R20, R15, R19 ;  /* 0x0000000f140f7223 */ /* 0x004fe20000000013 */
[----:B------:R-:W-:Y:S01]  /*0ad0*/  FFMA R14, R23, R14, R18 ;  /* 0x0000000e170e7223 */ /* 0x000fe20000000012 */
[----:B------:R-:W-:Y:S01]  /*0ae0*/  FFMA R0, R0, R13, R17 ;  /* 0x0000000d00007223 */ /* 0x000fe20000000011 */
[----:B------:R-:W-:Y:S02]  /*0af0*/  FFMA R3, R3, R12, R16 ;  /* 0x0000000c03037223 */ /* 0x000fe40000000010 */
[----:B------:R-:W-:Y:S02]  /*0b00*/  FSETP.GEU.AND P1, PT, R15, RZ, PT ;  /* 0x000000ff0f00720b */ /* 0x000fe40003f2e000 */
[----:B------:R-:W-:Y:S02]  /*0b10*/  FSETP.GEU.AND P2, PT, R14, RZ, PT ;  /* 0x000000ff0e00720b */ /* 0x000fe40003f4e000 */
[----:B------:R-:W-:-:S02]  /*0b20*/  FSETP.GEU.AND P3, PT, R0, RZ, PT ;  /* 0x000000ff0000720b */ /* 0x000fc40003f6e000 */
[----:B------:R-:W-:Y:S02]  /*0b30*/  FSETP.GEU.AND P4, PT, R3, RZ, PT ;  /* 0x000000ff0300720b */ /* 0x000fe40003f8e000 */
[----:B------:R-:W-:Y:S02]  /*0b40*/  SEL R15, R15, RZ, P1 ;  /* 0x000000ff0f0f7207 */ /* 0x000fe40000800000 */
[----:B------:R-:W-:Y:S02]  /*0b50*/  SEL R14, R14, RZ, P2 ;  /* 0x000000ff0e0e7207 */ /* 0x000fe40001000000 */
[----:B------:R-:W-:Y:S02]  /*0b60*/  SEL R13, R0, RZ, P3 ;  /* 0x000000ff000d7207 */ /* 0x000fe40001800000 */
[----:B------:R-:W-:Y:S01]  /*0b70*/  SEL R12, R3, RZ, P4 ;  /* 0x000000ff030c7207 */ /* 0x000fe20002000000 */
[----:B-1----:R-:W-:Y:S06]  /*0b80*/  @P0 EXIT ;  /* 0x000000000000094d */ /* 0x002fec0003800000 */
[----:B------:R-:W-:Y:S01]  /*0b90*/  STG.E.128 desc[UR4][R26.64+0x800], R12 ;  /* 0x0008000c1a007986 */ /* 0x000fe2000c101d04 */
[----:B------:R-:W-:Y:S05]  /*0ba0*/  EXIT ;  /* 0x000000000000794d */ /* 0x000fea0003800000 */
.L_x_0:
[----:B------:R-:W-:-:S00]  /*0bb0*/  BRA `(.L_x_0) ;  /* 0xfffffffc00fc7947 */ /* 0x000fc0000383ffff */
[----:B------:R-:W-:-:S00]  /*0bc0*/  NOP ;  /* 0x0000000000007918 */ /* 0x000fc00000000000 */
        /* <DEDUP_REMOVED lines=11> */
.L_x_1:


//--------------------- .nv.global.init           --------------------------
	.section	.nv.global.init,"aw",@progbits
.nv.global.init:
	.type		_$_str,@object
	.size		_$_str,(_$_str_$_2 - _$_str)
_$_str:
        /*0000*/ 	.byte	0x5f, 0x5f, 0x43, 0x55, 0x44, 0x41, 0x5f, 0x46, 0x54, 0x5a, 0x00
	.type		_$_str_$_2,@object
	.size		_$_str_$_2,(.L_1 - _$_str_$_2)
_$_str_$_2:
        /*000b*/ 	.byte	0x5f, 0x5f, 0x43, 0x55, 0x44, 0x41, 0x5f, 0x50, 0x52, 0x45, 0x43, 0x5f, 0x53, 0x51, 0x52, 0x54
        /*001b*/ 	.byte	0x00
.L_1:


//--------------------- .nv.constant0.triton_poi_fused__native_batch_norm_legit_no_training_relu_34 --------------------------
	.section	.nv.constant0.triton_poi_fused__native_batch_norm_legit_no_training_relu_34,"a",@progbits
	.sectionflags	@""
	.align	4
.nv.constant0.triton_poi_fused__native_batch_norm_legit_no_training_relu_34:
	.zero		572
